	.headerflags	@"EF_CUDA_TEXMODE_UNIFIED EF_CUDA_64BIT_ADDRESS EF_CUDA_SM89 EF_CUDA_VIRTUAL_SM(EF_CUDA_SM89)"
	.elftype	@"ET_EXEC"


//--------------------- .nv.info                  --------------------------
	.section	.nv.info,"",@"SHT_CUDA_INFO"
	.align	4


	//----- nvinfo : EIATTR_REGCOUNT
	.align		4
        /*0000*/ 	.byte	0x04, 0x2f
        /*0002*/ 	.short	(.L_1 - .L_0)
	.align		4
.L_0:
        /*0004*/ 	.word	index@(triton__0d1d2de)
        /*0008*/ 	.word	0x0000000a


	//----- nvinfo : EIATTR_MAX_STACK_SIZE
	.align		4
.L_1:
        /*000c*/ 	.byte	0x04, 0x23
        /*000e*/ 	.short	(.L_3 - .L_2)
	.align		4
.L_2:
        /*0010*/ 	.word	index@(triton__0d1d2de)
        /*0014*/ 	.word	0x00000000


	//----- nvinfo : EIATTR_MIN_STACK_SIZE
	.align		4
.L_3:
        /*0018*/ 	.byte	0x04, 0x12
        /*001a*/ 	.short	(.L_5 - .L_4)
	.align		4
.L_4:
        /*001c*/ 	.word	index@(triton__0d1d2de)
        /*0020*/ 	.word	0x00000000


	//----- nvinfo : EIATTR_FRAME_SIZE
	.align		4
.L_5:
        /*0024*/ 	.byte	0x04, 0x11
        /*0026*/ 	.short	(.L_7 - .L_6)
	.align		4
.L_6:
        /*0028*/ 	.word	index@(triton__0d1d2de)
        /*002c*/ 	.word	0x00000000
.L_7:


//--------------------- .nv.info.triton__0d1d2de  --------------------------
	.section	.nv.info.triton__0d1d2de,"",@"SHT_CUDA_INFO"
	.align	4


	//----- nvinfo : EIATTR_CUDA_API_VERSION
	.align		4
        /*0000*/ 	.byte	0x04, 0x37
        /*0002*/ 	.short	(.L_9 - .L_8)
.L_8:
        /*0004*/ 	.word	0x0000007b


	//----- nvinfo : EIATTR_PARAM_CBANK
	.align		4
.L_9:
        /*0008*/ 	.byte	0x04, 0x0a
        /*000a*/ 	.short	(.L_11 - .L_10)
	.align		4
.L_10:
        /*000c*/ 	.word	index@(.nv.constant0.triton__0d1d2de)
        /*0010*/ 	.short	0x0160
        /*0012*/ 	.short	0x0014


	//----- nvinfo : EIATTR_CBANK_PARAM_SIZE
	.align		4
.L_11:
        /*0014*/ 	.byte	0x03, 0x19
        /*0016*/ 	.short	0x0014


	//----- nvinfo : EIATTR_KPARAM_INFO
	.align		4
        /*0018*/ 	.byte	0x04, 0x17
        /*001a*/ 	.short	(.L_13 - .L_12)
.L_12:
        /*001c*/ 	.word	0x00000000
        /*0020*/ 	.short	0x0002
        /*0022*/ 	.short	0x0010
        /*0024*/ 	.byte	0x00, 0xf0, 0x11, 0x00


	//----- nvinfo : EIATTR_KPARAM_INFO
	.align		4
.L_13:
        /*0028*/ 	.byte	0x04, 0x17
        /*002a*/ 	.short	(.L_15 - .L_14)
.L_14:
        /*002c*/ 	.word	0x00000000
        /*0030*/ 	.short	0x0001
        /*0032*/ 	.short	0x0008
        /*0034*/ 	.byte	0x00, 0xf0, 0x21, 0x00


	//----- nvinfo : EIATTR_KPARAM_INFO
	.align		4
.L_15:
        /*0038*/ 	.byte	0x04, 0x17
        /*003a*/ 	.short	(.L_17 - .L_16)
.L_16:
        /*003c*/ 	.word	0x00000000
        /*0040*/ 	.short	0x0000
        /*0042*/ 	.short	0x0000
        /*0044*/ 	.byte	0x00, 0xf0, 0x21, 0x00


	//----- nvinfo : EIATTR_MAXREG_COUNT
	.align		4
.L_17:
        /*0048*/ 	.byte	0x03, 0x1b
        /*004a*/ 	.short	0x00ff


	//----- nvinfo : EIATTR_EXIT_INSTR_OFFSETS
	.align		4
        /*004c*/ 	.byte	0x04, 0x1c
        /*004e*/ 	.short	(.L_19 - .L_18)


	//   ....[0]....
.L_18:
        /*0050*/ 	.word	0x00000240


	//----- nvinfo : EIATTR_MAX_THREADS
	.align		4
.L_19:
        /*0054*/ 	.byte	0x04, 0x05
        /*0056*/ 	.short	(.L_21 - .L_20)
.L_20:
        /*0058*/ 	.word	0x00000100
        /*005c*/ 	.word	0x00000001
        /*0060*/ 	.word	0x00000001
.L_21:


//--------------------- .nv.rel.action            --------------------------
	.section	.nv.rel.action,"",@"SHT_CUDA_RELOCINFO"
	.align	8
	.sectionentsize	8
        /*0000*/ 	.byte	0x73, 0x00, 0x00, 0x00, 0x00, 0x00, 0x00, 0x00, 0x00, 0x00, 0x00, 0x11, 0x25, 0x00, 0x05, 0x36


//--------------------- .nv.constant0.triton__0d1d2de --------------------------
	.section	.nv.constant0.triton__0d1d2de,"a",@progbits
	.align	4
.nv.constant0.triton__0d1d2de:
	.zero		372


//--------------------- .text.triton__0d1d2de     --------------------------
	.section	.text.triton__0d1d2de,"ax",@progbits
	.sectioninfo	@"SHI_REGISTERS=10"
	.align	128
        .global         triton__0d1d2de
        .type           triton__0d1d2de,@function
        .size           triton__0d1d2de,(.L_x_1 - triton__0d1d2de)
        .other          triton__0d1d2de,@"STO_CUDA_ENTRY STV_DEFAULT"
triton__0d1d2de:
.text.triton__0d1d2de:
[----:B------:R-:W-:-:S02]  /*0000*/  IMAD.MOV.U32 R1, RZ, RZ, c[0x0][0x28] ;  /* 0x00000a00ff017624 */ /* 0x000fc400078e00ff */
[----:B------:R-:W0:Y:S01]  /*0010*/  S2R R0, SR_TID.X ;  /* 0x0000000000007919 */ /* 0x000e220000002100 */
[----:B------:R-:W-:-:S03]  /*0020*/  ULDC.64 UR4, c[0x0][0x118] ;  /* 0x0000460000047ab9 */ /* 0x000fc60000000a00 */
[----:B------:R-:W1:Y:S01]  /*0030*/  S2R R5, SR_CTAID.X ;  /* 0x0000000000057919 */ /* 0x000e620000002500 */
[----:B0-----:R-:W-:Y:S01]  /*0040*/  IMAD.SHL.U32 R0, R0, 0x2, RZ ;  /* 0x0000000200007824 */ /* 0x001fe200078e00ff */
[----:B-1----:R-:W-:-:S04]  /*0050*/  SHF.R.S32.HI R3, RZ, 0x16, R5 ;  /* 0x00000016ff037819 */ /* 0x002fc80000011405 */
[----:B------:R-:W-:Y:S02]  /*0060*/  LOP3.LUT R0, R0, 0x1fe, RZ, 0xc0, !PT ;  /* 0x000001fe00007812 */ /* 0x000fe400078ec0ff */
[----:B------:R-:W-:-:S03]  /*0070*/  SGXT R3, R3, 0x1 ;  /* 0x000000010303781a */ /* 0x000fc60000000200 */
[----:B------:R-:W-:-:S05]  /*0080*/  IMAD R0, R5, 0x200, R0 ;  /* 0x0000020005007824 */ /* 0x000fca00078e0200 */
[CC--:B------:R-:W-:Y:S02]  /*0090*/  LEA.HI R2, R3.reuse, R0.reuse, RZ, 0x8 ;  /* 0x0000000003027211 */ /* 0x0c0fe400078f40ff */
[----:B------:R-:W-:Y:S02]  /*00a0*/  LEA.HI R3, R3, R0, RZ, 0x16 ;  /* 0x0000000003037211 */ /* 0x000fe400078fb0ff */
[--C-:B------:R-:W-:Y:S02]  /*00b0*/  SHF.R.S32.HI R4, RZ, 0x8, R2.reuse ;  /* 0x00000008ff047819 */ /* 0x100fe40000011402 */
[----:B------:R-:W-:Y:S02]  /*00c0*/  SHF.R.S32.HI R5, RZ, 0x1f, R2 ;  /* 0x0000001fff057819 */ /* 0x000fe40000011402 */
[----:B------:R-:W-:Y:S02]  /*00d0*/  SHF.R.S32.HI R3, RZ, 0x16, R3 ;  /* 0x00000016ff037819 */ /* 0x000fe40000011403 */
[----:B------:R-:W-:-:S03]  /*00e0*/  LEA.HI R5, R5, R4, RZ, 0xd ;  /* 0x0000000405057211 */ /* 0x000fc600078f68ff */
[----:B------:R-:W-:Y:S01]  /*00f0*/  IMAD.SHL.U32 R3, R3, 0x400, RZ ;  /* 0x0000040003037824 */ /* 0x000fe200078e00ff */
[----:B------:R-:W-:Y:S02]  /*0100*/  LOP3.LUT R7, R5, 0xfe000, RZ, 0xc0, !PT ;  /* 0x000fe00005077812 */ /* 0x000fe400078ec0ff */
[----:B------:R-:W-:-:S03]  /*0110*/  LOP3.LUT R5, R2, 0xffffff00, RZ, 0xc0, !PT ;  /* 0xffffff0002057812 */ /* 0x000fc600078ec0ff */
[----:B------:R-:W-:Y:S01]  /*0120*/  IMAD.IADD R7, R4, 0x1, -R7 ;  /* 0x0000000104077824 */ /* 0x000fe200078e0a07 */
[----:B------:R-:W-:Y:S01]  /*0130*/  SHF.R.S32.HI R4, RZ, 0x1f, R3 ;  /* 0x0000001fff047819 */ /* 0x000fe20000011403 */
[----:B------:R-:W-:Y:S02]  /*0140*/  IMAD.IADD R2, R0, 0x1, -R5 ;  /* 0x0000000100027824 */ /* 0x000fe400078e0a05 */
[----:B------:R-:W-:-:S03]  /*0150*/  IMAD.SHL.U32 R7, R7, 0x1000, RZ ;  /* 0x0000100007077824 */ /* 0x000fc600078e00ff */
[----:B------:R-:W-:Y:S02]  /*0160*/  SHF.R.S32.HI R5, RZ, 0x1f, R2 ;  /* 0x0000001fff057819 */ /* 0x000fe40000011402 */
[----:B------:R-:W-:Y:S02]  /*0170*/  IADD3 R2, P0, P1, R7, R2, R3 ;  /* 0x0000000207027210 */ /* 0x000fe4000791e003 */
[----:B------:R-:W-:-:S04]  /*0180*/  SHF.R.S32.HI R7, RZ, 0x1f, R7 ;  /* 0x0000001fff077819 */ /* 0x000fc80000011407 */
[----:B------:R-:W-:Y:S02]  /*0190*/  IADD3.X R5, R7, R5, R4, P0, P1 ;  /* 0x0000000507057210 */ /* 0x000fe400007e2404 */
[----:B------:R-:W-:-:S04]  /*01a0*/  LEA R4, P0, R2, c[0x0][0x160], 0x1 ;  /* 0x0000580002047a11 */ /* 0x000fc800078008ff */
[----:B------:R-:W-:-:S05]  /*01b0*/  LEA.HI.X R5, R2, c[0x0][0x164], R5, 0x1, P0 ;  /* 0x0000590002057a11 */ /* 0x000fca00000f0c05 */
[----:B------:R-:W2:Y:S01]  /*01c0*/  LDG.E.EL R4, [R4.64+0x600] ;  /* 0x0006000404047981 */ /* 0x000ea2000c2e1900 */
[----:B------:R-:W-:Y:S01]  /*01d0*/  IMAD.MOV.U32 R3, RZ, RZ, 0x2 ;  /* 0x00000002ff037424 */ /* 0x000fe200078e00ff */
[C---:B--2---:R-:W-:Y:S01]  /*01e0*/  PRMT R2, R4.reuse, 0x7632, R2 ;  /* 0x0000763204027816 */ /* 0x044fe20000000002 */
[----:B------:R-:W-:-:S04]  /*01f0*/  IMAD.U32 R6, R4, 0x10000, RZ ;  /* 0x0001000004067824 */ /* 0x000fc800078e00ff */
[----:B------:R-:W-:Y:S02]  /*0200*/  IMAD.U32 R7, R2, 0x10000, RZ ;  /* 0x0001000002077824 */ /* 0x000fe400078e00ff */
[----:B------:R-:W-:-:S03]  /*0210*/  IMAD.WIDE R2, R0, R3, c[0x0][0x168] ;  /* 0x00005a0000027625 */ /* 0x000fc600078e0203 */
[----:B------:R-:W-:-:S05]  /*0220*/  F2FP.BF16.F32.PACK_AB R7, R7, R6 ;  /* 0x000000060707723e */ /* 0x000fca00000010ff */
[----:B------:R-:W-:Y:S01]  /*0230*/  STG.E [R2.64], R7 ;  /* 0x0000000702007986 */ /* 0x000fe2000c101904 */
[----:B------:R-:W-:Y:S05]  /*0240*/  EXIT ;  /* 0x000000000000794d */ /* 0x000fea0003800000 */
.L_x_0:
[----:B------:R-:W-:-:S00]  /*0250*/  BRA `(.L_x_0) ;  /* 0xfffffff000007947 */ /* 0x000fc0000383ffff */
[----:B------:R-:W-:-:S00]  /*0260*/  NOP ;  /* 0x0000000000007918 */ /* 0x000fc00000000000 */
        /* <DEDUP_REMOVED lines=9> */
.L_x_1:
